//
// Generated by NVIDIA NVVM Compiler
//
// Compiler Build ID: CL-36424714
// Cuda compilation tools, release 13.0, V13.0.88
// Based on NVVM 20.0.0
//

.version 9.0
.target sm_100
.address_size 64

	// .globl	_Z9vectorAddPKfS0_Pfii

.visible .entry _Z9vectorAddPKfS0_Pfii(
	.param .u64 .ptr .align 1 _Z9vectorAddPKfS0_Pfii_param_0,
	.param .u64 .ptr .align 1 _Z9vectorAddPKfS0_Pfii_param_1,
	.param .u64 .ptr .align 1 _Z9vectorAddPKfS0_Pfii_param_2,
	.param .u32 _Z9vectorAddPKfS0_Pfii_param_3,
	.param .u32 _Z9vectorAddPKfS0_Pfii_param_4
)
{
	.reg .pred 	%p<25>;
	.reg .b32 	%r<40>;
	.reg .b32 	%f<46>;
	.reg .b64 	%rd<39>;

	ld.param.u64 	%rd7, [_Z9vectorAddPKfS0_Pfii_param_0];
	ld.param.u64 	%rd8, [_Z9vectorAddPKfS0_Pfii_param_1];
	ld.param.u64 	%rd9, [_Z9vectorAddPKfS0_Pfii_param_2];
	ld.param.u32 	%r16, [_Z9vectorAddPKfS0_Pfii_param_3];
	ld.param.u32 	%r17, [_Z9vectorAddPKfS0_Pfii_param_4];
	cvta.to.global.u64 	%rd1, %rd9;
	cvta.to.global.u64 	%rd2, %rd8;
	cvta.to.global.u64 	%rd3, %rd7;
	setp.lt.s32 	%p1, %r17, 1;
	@%p1 bra 	$L__BB0_41;
	mov.u32 	%r19, %tid.x;
	mov.u32 	%r20, %ctaid.x;
	mov.u32 	%r21, %ntid.x;
	mad.lo.s32 	%r22, %r21, %r20, %r19;
	mul.lo.s32 	%r1, %r17, %r22;
	and.b32  	%r2, %r17, 7;
	setp.lt.u32 	%p2, %r17, 8;
	mov.b32 	%r38, 0;
	@%p2 bra 	$L__BB0_20;
	and.b32  	%r38, %r17, 2147483640;
	mov.b32 	%r36, 0;
$L__BB0_3:
	.pragma "nounroll";
	add.s32 	%r5, %r36, %r1;
	setp.ge.s32 	%p3, %r5, %r16;
	mul.wide.s32 	%rd10, %r5, 4;
	add.s64 	%rd4, %rd3, %rd10;
	add.s64 	%rd5, %rd2, %rd10;
	add.s64 	%rd6, %rd1, %rd10;
	@%p3 bra 	$L__BB0_5;
	ld.global.f32 	%f1, [%rd4];
	ld.global.f32 	%f2, [%rd5];
	add.f32 	%f3, %f1, %f2;
	st.global.f32 	[%rd6], %f3;
$L__BB0_5:
	add.s32 	%r24, %r5, 1;
	setp.ge.s32 	%p4, %r24, %r16;
	@%p4 bra 	$L__BB0_7;
	ld.global.f32 	%f4, [%rd4+4];
	ld.global.f32 	%f5, [%rd5+4];
	add.f32 	%f6, %f4, %f5;
	st.global.f32 	[%rd6+4], %f6;
$L__BB0_7:
	add.s32 	%r25, %r5, 2;
	setp.ge.s32 	%p5, %r25, %r16;
	@%p5 bra 	$L__BB0_9;
	ld.global.f32 	%f7, [%rd4+8];
	ld.global.f32 	%f8, [%rd5+8];
	add.f32 	%f9, %f7, %f8;
	st.global.f32 	[%rd6+8], %f9;
$L__BB0_9:
	add.s32 	%r26, %r5, 3;
	setp.ge.s32 	%p6, %r26, %r16;
	@%p6 bra 	$L__BB0_11;
	ld.global.f32 	%f10, [%rd4+12];
	ld.global.f32 	%f11, [%rd5+12];
	add.f32 	%f12, %f10, %f11;
	st.global.f32 	[%rd6+12], %f12;
$L__BB0_11:
	add.s32 	%r27, %r5, 4;
	setp.ge.s32 	%p7, %r27, %r16;
	@%p7 bra 	$L__BB0_13;
	ld.global.f32 	%f13, [%rd4+16];
	ld.global.f32 	%f14, [%rd5+16];
	add.f32 	%f15, %f13, %f14;
	st.global.f32 	[%rd6+16], %f15;
$L__BB0_13:
	add.s32 	%r28, %r5, 5;
	setp.ge.s32 	%p8, %r28, %r16;
	@%p8 bra 	$L__BB0_15;
	ld.global.f32 	%f16, [%rd4+20];
	ld.global.f32 	%f17, [%rd5+20];
	add.f32 	%f18, %f16, %f17;
	st.global.f32 	[%rd6+20], %f18;
$L__BB0_15:
	add.s32 	%r29, %r5, 6;
	setp.ge.s32 	%p9, %r29, %r16;
	@%p9 bra 	$L__BB0_17;
	ld.global.f32 	%f19, [%rd4+24];
	ld.global.f32 	%f20, [%rd5+24];
	add.f32 	%f21, %f19, %f20;
	st.global.f32 	[%rd6+24], %f21;
$L__BB0_17:
	add.s32 	%r30, %r5, 7;
	setp.ge.s32 	%p10, %r30, %r16;
	@%p10 bra 	$L__BB0_19;
	ld.global.f32 	%f22, [%rd4+28];
	ld.global.f32 	%f23, [%rd5+28];
	add.f32 	%f24, %f22, %f23;
	st.global.f32 	[%rd6+28], %f24;
$L__BB0_19:
	add.s32 	%r36, %r36, 8;
	setp.ne.s32 	%p11, %r36, %r38;
	@%p11 bra 	$L__BB0_3;
$L__BB0_20:
	setp.eq.s32 	%p12, %r2, 0;
	@%p12 bra 	$L__BB0_41;
	and.b32  	%r8, %r17, 3;
	setp.lt.u32 	%p13, %r2, 4;
	@%p13 bra 	$L__BB0_31;
	add.s32 	%r9, %r38, %r1;
	setp.ge.s32 	%p14, %r9, %r16;
	@%p14 bra 	$L__BB0_24;
	mul.wide.s32 	%rd11, %r9, 4;
	add.s64 	%rd12, %rd3, %rd11;
	ld.global.f32 	%f25, [%rd12];
	add.s64 	%rd13, %rd2, %rd11;
	ld.global.f32 	%f26, [%rd13];
	add.f32 	%f27, %f25, %f26;
	add.s64 	%rd14, %rd1, %rd11;
	st.global.f32 	[%rd14], %f27;
$L__BB0_24:
	add.s32 	%r31, %r9, 1;
	setp.ge.s32 	%p15, %r31, %r16;
	@%p15 bra 	$L__BB0_26;
	mul.wide.s32 	%rd15, %r9, 4;
	add.s64 	%rd16, %rd3, %rd15;
	ld.global.f32 	%f28, [%rd16+4];
	add.s64 	%rd17, %rd2, %rd15;
	ld.global.f32 	%f29, [%rd17+4];
	add.f32 	%f30, %f28, %f29;
	add.s64 	%rd18, %rd1, %rd15;
	st.global.f32 	[%rd18+4], %f30;
$L__BB0_26:
	add.s32 	%r32, %r9, 2;
	setp.ge.s32 	%p16, %r32, %r16;
	@%p16 bra 	$L__BB0_28;
	mul.wide.s32 	%rd19, %r9, 4;
	add.s64 	%rd20, %rd3, %rd19;
	ld.global.f32 	%f31, [%rd20+8];
	add.s64 	%rd21, %rd2, %rd19;
	ld.global.f32 	%f32, [%rd21+8];
	add.f32 	%f33, %f31, %f32;
	add.s64 	%rd22, %rd1, %rd19;
	st.global.f32 	[%rd22+8], %f33;
$L__BB0_28:
	add.s32 	%r33, %r9, 3;
	setp.ge.s32 	%p17, %r33, %r16;
	@%p17 bra 	$L__BB0_30;
	mul.wide.s32 	%rd23, %r9, 4;
	add.s64 	%rd24, %rd3, %rd23;
	ld.global.f32 	%f34, [%rd24+12];
	add.s64 	%rd25, %rd2, %rd23;
	ld.global.f32 	%f35, [%rd25+12];
	add.f32 	%f36, %f34, %f35;
	add.s64 	%rd26, %rd1, %rd23;
	st.global.f32 	[%rd26+12], %f36;
$L__BB0_30:
	add.s32 	%r38, %r38, 4;
$L__BB0_31:
	setp.eq.s32 	%p18, %r8, 0;
	@%p18 bra 	$L__BB0_41;
	setp.eq.s32 	%p19, %r8, 1;
	@%p19 bra 	$L__BB0_38;
	add.s32 	%r12, %r38, %r1;
	setp.ge.s32 	%p20, %r12, %r16;
	@%p20 bra 	$L__BB0_35;
	mul.wide.s32 	%rd27, %r12, 4;
	add.s64 	%rd28, %rd3, %rd27;
	ld.global.f32 	%f37, [%rd28];
	add.s64 	%rd29, %rd2, %rd27;
	ld.global.f32 	%f38, [%rd29];
	add.f32 	%f39, %f37, %f38;
	add.s64 	%rd30, %rd1, %rd27;
	st.global.f32 	[%rd30], %f39;
$L__BB0_35:
	add.s32 	%r34, %r12, 1;
	setp.ge.s32 	%p21, %r34, %r16;
	@%p21 bra 	$L__BB0_37;
	mul.wide.s32 	%rd31, %r12, 4;
	add.s64 	%rd32, %rd3, %rd31;
	ld.global.f32 	%f40, [%rd32+4];
	add.s64 	%rd33, %rd2, %rd31;
	ld.global.f32 	%f41, [%rd33+4];
	add.f32 	%f42, %f40, %f41;
	add.s64 	%rd34, %rd1, %rd31;
	st.global.f32 	[%rd34+4], %f42;
$L__BB0_37:
	add.s32 	%r38, %r38, 2;
$L__BB0_38:
	and.b32  	%r35, %r17, 1;
	setp.eq.b32 	%p22, %r35, 1;
	not.pred 	%p23, %p22;
	@%p23 bra 	$L__BB0_41;
	add.s32 	%r15, %r38, %r1;
	setp.ge.s32 	%p24, %r15, %r16;
	@%p24 bra 	$L__BB0_41;
	mul.wide.s32 	%rd35, %r15, 4;
	add.s64 	%rd36, %rd3, %rd35;
	ld.global.f32 	%f43, [%rd36];
	add.s64 	%rd37, %rd2, %rd35;
	ld.global.f32 	%f44, [%rd37];
	add.f32 	%f45, %f43, %f44;
	add.s64 	%rd38, %rd1, %rd35;
	st.global.f32 	[%rd38], %f45;
$L__BB0_41:
	ret;

}


// ===== COMPILED SASS (sm_100) =====

	.target	sm_100

	.elftype	@"ET_EXEC"


//--------------------- .note.nv.tkinfo           --------------------------
	.section	.note.nv.tkinfo,"",@"SHT_NOTE"
	.sectionflags	@"SHF_NOTE_NV_TKINFO"
	.tkinfo
        /*0018*/ 	.word	0x00000002
        /*0030*/ 	.string	""
        /*0030*/ 	.string	"ptxas"
        /*0030*/ 	.string	"Cuda compilation tools, release 13.0, V13.0.88"
        /*0030*/ 	.string	"Build cuda_13.0.r13.0/compiler.36424714_0"
        /*0030*/ 	.string	"-arch sm_100 -m 64 "



//--------------------- .note.nv.cuinfo           --------------------------
	.section	.note.nv.cuinfo,"",@"SHT_NOTE"
	.sectionflags	@"SHF_NOTE_NV_CUINFO"
        /*0018*/ 	.short	0x0002
        /*001a*/ 	.short	0x0064
        /*001c*/ 	.short	0x0082
	.zero		2


//--------------------- .nv.info                  --------------------------
	.section	.nv.info,"",@"SHT_CUDA_INFO"
	.align	4


	//----- nvinfo : EIATTR_REGCOUNT
	.align		4
        /*0000*/ 	.byte	0x04, 0x2f
        /*0002*/ 	.short	(.L_1 - .L_0)
	.align		4
.L_0:
        /*0004*/ 	.word	index@(_Z9vectorAddPKfS0_Pfii)
        /*0008*/ 	.word	0x0000001e


	//----- nvinfo : EIATTR_FRAME_SIZE
	.align		4
.L_1:
        /*000c*/ 	.byte	0x04, 0x11
        /*000e*/ 	.short	(.L_3 - .L_2)
	.align		4
.L_2:
        /*0010*/ 	.word	index@(_Z9vectorAddPKfS0_Pfii)
        /*0014*/ 	.word	0x00000000


	//----- nvinfo : EIATTR_MIN_STACK_SIZE
	.align		4
.L_3:
        /*0018*/ 	.byte	0x04, 0x12
        /*001a*/ 	.short	(.L_5 - .L_4)
	.align		4
.L_4:
        /*001c*/ 	.word	index@(_Z9vectorAddPKfS0_Pfii)
        /*0020*/ 	.word	0x00000000
.L_5:


//--------------------- .nv.compat                --------------------------
	.section	.nv.compat,"",@"SHT_CUDA_COMPAT_INFO"
	.align	4
        /*0000*/ 	.byte	0x02, 0x09, 0x00, 0x00, 0x02, 0x02, 0x01, 0x00, 0x02, 0x05, 0x05, 0x00, 0x03, 0x07, 0x01, 0x01
        /*0010*/ 	.byte	0x02, 0x03, 0x00, 0x00, 0x02, 0x06, 0x01, 0x00, 0x04, 0x0b, 0x08, 0x00, 0x09, 0x00, 0x00, 0x00
        /*0020*/ 	.byte	0x00, 0x00, 0x00, 0x00


//--------------------- .nv.info._Z9vectorAddPKfS0_Pfii --------------------------
	.section	.nv.info._Z9vectorAddPKfS0_Pfii,"",@"SHT_CUDA_INFO"
	.sectionflags	@""
	.align	4


	//----- nvinfo : EIATTR_CUDA_API_VERSION
	.align		4
        /*0000*/ 	.byte	0x04, 0x37
        /*0002*/ 	.short	(.L_7 - .L_6)
.L_6:
        /*0004*/ 	.word	0x00000082


	//----- nvinfo : EIATTR_KPARAM_INFO
	.align		4
.L_7:
        /*0008*/ 	.byte	0x04, 0x17
        /*000a*/ 	.short	(.L_9 - .L_8)
.L_8:
        /*000c*/ 	.word	0x00000000
        /*0010*/ 	.short	0x0004
        /*0012*/ 	.short	0x001c
        /*0014*/ 	.byte	0x00, 0xf0, 0x11, 0x00


	//----- nvinfo : EIATTR_KPARAM_INFO
	.align		4
.L_9:
        /*0018*/ 	.byte	0x04, 0x17
        /*001a*/ 	.short	(.L_11 - .L_10)
.L_10:
        /*001c*/ 	.word	0x00000000
        /*0020*/ 	.short	0x0003
        /*0022*/ 	.short	0x0018
        /*0024*/ 	.byte	0x00, 0xf0, 0x11, 0x00


	//----- nvinfo : EIATTR_KPARAM_INFO
	.align		4
.L_11:
        /*0028*/ 	.byte	0x04, 0x17
        /*002a*/ 	.short	(.L_13 - .L_12)
.L_12:
        /*002c*/ 	.word	0x00000000
        /*0030*/ 	.short	0x0002
        /*0032*/ 	.short	0x0010
        /*0034*/ 	.byte	0x00, 0xf5, 0x21, 0x00


	//----- nvinfo : EIATTR_KPARAM_INFO
	.align		4
.L_13:
        /*0038*/ 	.byte	0x04, 0x17
        /*003a*/ 	.short	(.L_15 - .L_14)
.L_14:
        /*003c*/ 	.word	0x00000000
        /*0040*/ 	.short	0x0001
        /*0042*/ 	.short	0x0008
        /*0044*/ 	.byte	0x00, 0xf5, 0x21, 0x00


	//----- nvinfo : EIATTR_KPARAM_INFO
	.align		4
.L_15:
        /*0048*/ 	.byte	0x04, 0x17
        /*004a*/ 	.short	(.L_17 - .L_16)
.L_16:
        /*004c*/ 	.word	0x00000000
        /*0050*/ 	.short	0x0000
        /*0052*/ 	.short	0x0000
        /*0054*/ 	.byte	0x00, 0xf5, 0x21, 0x00


	//----- nvinfo : EIATTR_SPARSE_MMA_MASK
	.align		4
.L_17:
        /*0058*/ 	.byte	0x03, 0x50
        /*005a*/ 	.short	0x0000


	//----- nvinfo : EIATTR_MAXREG_COUNT
	.align		4
        /*005c*/ 	.byte	0x03, 0x1b
        /*005e*/ 	.short	0x00ff


	//----- nvinfo : EIATTR_MERCURY_ISA_VERSION
	.align		4
        /*0060*/ 	.byte	0x03, 0x5f
        /*0062*/ 	.short	0x0101


	//----- nvinfo : EIATTR_VRC_CTA_INIT_COUNT
	.align		4
        /*0064*/ 	.byte	0x02, 0x4a
	.zero		1
	.zero		1


	//----- nvinfo : EIATTR_EXIT_INSTR_OFFSETS
	.align		4
        /*0068*/ 	.byte	0x04, 0x1c
        /*006a*/ 	.short	(.L_19 - .L_18)


	//   ....[0]....
.L_18:
        /*006c*/ 	.word	0x00000040


	//   ....[1]....
        /*0070*/ 	.word	0x000004f0


	//   ....[2]....
        /*0074*/ 	.word	0x00000860


	//   ....[3]....
        /*0078*/ 	.word	0x00000a50


	//   ....[4]....
        /*007c*/ 	.word	0x00000a90


	//   ....[5]....
        /*0080*/ 	.word	0x00000b40


	//----- nvinfo : EIATTR_CRS_STACK_SIZE
	.align		4
.L_19:
        /*0084*/ 	.byte	0x04, 0x1e
        /*0086*/ 	.short	(.L_21 - .L_20)
.L_20:
        /*0088*/ 	.word	0x00000000


	//----- nvinfo : EIATTR_CBANK_PARAM_SIZE
	.align		4
.L_21:
        /*008c*/ 	.byte	0x03, 0x19
        /*008e*/ 	.short	0x0020


	//----- nvinfo : EIATTR_PARAM_CBANK
	.align		4
        /*0090*/ 	.byte	0x04, 0x0a
        /*0092*/ 	.short	(.L_23 - .L_22)
	.align		4
.L_22:
        /*0094*/ 	.word	index@(.nv.constant0._Z9vectorAddPKfS0_Pfii)
        /*0098*/ 	.short	0x0380
        /*009a*/ 	.short	0x0020


	//----- nvinfo : EIATTR_SW_WAR
	.align		4
.L_23:
        /*009c*/ 	.byte	0x04, 0x36
        /*009e*/ 	.short	(.L_25 - .L_24)
.L_24:
        /*00a0*/ 	.word	0x00000008
.L_25:


//--------------------- .nv.callgraph             --------------------------
	.section	.nv.callgraph,"",@"SHT_CUDA_CALLGRAPH"
	.align	4
	.sectionentsize	8
	.align		4
        /*0000*/ 	.word	0x00000000
	.align		4
        /*0004*/ 	.word	0xffffffff
	.align		4
        /*0008*/ 	.word	0x00000000
	.align		4
        /*000c*/ 	.word	0xfffffffe
	.align		4
        /*0010*/ 	.word	0x00000000
	.align		4
        /*0014*/ 	.word	0xfffffffd
	.align		4
        /*0018*/ 	.word	0x00000000
	.align		4
        /*001c*/ 	.word	0xfffffffc


//--------------------- .text._Z9vectorAddPKfS0_Pfii --------------------------
	.section	.text._Z9vectorAddPKfS0_Pfii,"ax",@progbits
	.align	128
        .global         _Z9vectorAddPKfS0_Pfii
        .type           _Z9vectorAddPKfS0_Pfii,@function
        .size           _Z9vectorAddPKfS0_Pfii,(.L_x_7 - _Z9vectorAddPKfS0_Pfii)
        .other          _Z9vectorAddPKfS0_Pfii,@"STO_CUDA_ENTRY STV_DEFAULT"
_Z9vectorAddPKfS0_Pfii:
.text._Z9vectorAddPKfS0_Pfii:
[----:B------:R-:W-:Y:S01]  /*0000*/  LDC R1, c[0x0][0x37c] ;  /* 0x0000df00ff017b82 */ /* 0x000fe20000000800 */
[----:B------:R-:W0:Y:S02]  /*0010*/  LDCU UR4, c[0x0][0x39c] ;  /* 0x00007380ff0477ac */ /* 0x000e240008000800 */
[----:B0-----:R-:W-:-:S04]  /*0020*/  MOV R0, UR4 ;  /* 0x0000000400007c02 */ /* 0x001fc80008000f00 */
[----:B------:R-:W-:-:S13]  /*0030*/  ISETP.GE.AND P0, PT, R0, 0x1, PT ;  /* 0x000000010000780c */ /* 0x000fda0003f06270 */
[----:B------:R-:W-:Y:S05]  /*0040*/  @!P0 EXIT ;  /* 0x000000000000894d */ /* 0x000fea0003800000 */
[----:B------:R-:W0:Y:S01]  /*0050*/  S2R R3, SR_TID.X ;  /* 0x0000000000037919 */ /* 0x000e220000002100 */
[----:B------:R-:W0:Y:S01]  /*0060*/  S2UR UR4, SR_CTAID.X ;  /* 0x00000000000479c3 */ /* 0x000e220000002500 */
[C---:B------:R-:W-:Y:S01]  /*0070*/  ISETP.GE.U32.AND P0, PT, R0.reuse, 0x8, PT ;  /* 0x000000080000780c */ /* 0x040fe20003f06070 */
[----:B------:R-:W1:Y:S01]  /*0080*/  LDCU.64 UR6, c[0x0][0x358] ;  /* 0x00006b00ff0677ac */ /* 0x000e620008000a00 */
[----:B------:R-:W-:-:S05]  /*0090*/  LOP3.LUT R20, R0, 0x7, RZ, 0xc0, !PT ;  /* 0x0000000700147812 */ /* 0x000fca00078ec0ff */
[----:B------:R-:W0:Y:S02]  /*00a0*/  LDC R2, c[0x0][0x360] ;  /* 0x0000d800ff027b82 */ /* 0x000e240000000800 */
[----:B0-----:R-:W-:Y:S02]  /*00b0*/  IMAD R3, R2, UR4, R3 ;  /* 0x0000000402037c24 */ /* 0x001fe4000f8e0203 */
[----:B------:R-:W-:Y:S02]  /*00c0*/  HFMA2 R2, -RZ, RZ, 0, 0 ;  /* 0x00000000ff027431 */ /* 0x000fe400000001ff */
[----:B-1----:R-:W-:Y:S05]  /*00d0*/  @!P0 BRA `(.L_x_0) ;  /* 0x0000000400008947 */ /* 0x002fea0003800000 */
[----:B------:R-:W0:Y:S01]  /*00e0*/  LDC.64 R4, c[0x0][0x390] ;  /* 0x0000e400ff047b82 */ /* 0x000e220000000a00 */
[----:B------:R-:W-:Y:S01]  /*00f0*/  LOP3.LUT R2, R0, 0x7ffffff8, RZ, 0xc0, !PT ;  /* 0x7ffffff800027812 */ /* 0x000fe200078ec0ff */
[----:B------:R-:W-:-:S06]  /*0100*/  UMOV UR4, URZ ;  /* 0x000000ff00047c82 */ /* 0x000fcc0008000000 */
[----:B------:R-:W1:Y:S08]  /*0110*/  LDC.64 R6, c[0x0][0x380] ;  /* 0x0000e000ff067b82 */ /* 0x000e700000000a00 */
[----:B------:R-:W2:Y:S08]  /*0120*/  LDC.64 R8, c[0x0][0x388] ;  /* 0x0000e200ff087b82 */ /* 0x000eb00000000a00 */
[----:B------:R-:W3:Y:S02]  /*0130*/  LDC.64 R10, c[0x0][0x398] ;  /* 0x0000e600ff0a7b82 */ /* 0x000ee40000000a00 */
.L_x_3:
[----:B---3--:R-:W-:-:S05]  /*0140*/  MOV R0, R11 ;  /* 0x0000000b00007202 */ /* 0x008fca0000000f00 */
[----:B0-----:R-:W-:-:S04]  /*0150*/  IMAD R19, R3, R0, UR4 ;  /* 0x0000000403137e24 */ /* 0x001fc8000f8e0200 */
[C---:B-1----:R-:W-:Y:S01]  /*0160*/  IMAD.WIDE R12, R19.reuse, 0x4, R6 ;  /* 0x00000004130c7825 */ /* 0x042fe200078e0206 */
[----:B------:R-:W-:-:S03]  /*0170*/  ISETP.GE.AND P0, PT, R19, R10, PT ;  /* 0x0000000a1300720c */ /* 0x000fc60003f06270 */
[----:B--2---:R-:W-:-:S10]  /*0180*/  IMAD.WIDE R14, R19, 0x4, R8 ;  /* 0x00000004130e7825 */ /* 0x004fd400078e0208 */
[----:B------:R-:W2:Y:S04]  /*0190*/  @!P0 LDG.E R18, desc[UR6][R12.64] ;  /* 0x000000060c128981 */ /* 0x000ea8000c1e1900 */
[----:B------:R-:W2:Y:S01]  /*01a0*/  @!P0 LDG.E R21, desc[UR6][R14.64] ;  /* 0x000000060e158981 */ /* 0x000ea2000c1e1900 */
[----:B------:R-:W-:-:S04]  /*01b0*/  IADD3 R17, PT, PT, R19, 0x1, RZ ;  /* 0x0000000113117810 */ /* 0x000fc80007ffe0ff */
[----:B------:R-:W-:Y:S01]  /*01c0*/  ISETP.GE.AND P1, PT, R17, R10, PT ;  /* 0x0000000a1100720c */ /* 0x000fe20003f26270 */
[----:B0-----:R-:W-:-:S04]  /*01d0*/  IMAD.WIDE R16, R19, 0x4, R4 ;  /* 0x0000000413107825 */ /* 0x001fc800078e0204 */
[----:B--2---:R-:W-:-:S05]  /*01e0*/  @!P0 FADD R21, R18, R21 ;  /* 0x0000001512158221 */ /* 0x004fca0000000000 */
[----:B------:R0:W-:Y:S04]  /*01f0*/  @!P0 STG.E desc[UR6][R16.64], R21 ;  /* 0x0000001510008986 */ /* 0x0001e8000c101906 */
[----:B------:R-:W2:Y:S04]  /*0200*/  @!P1 LDG.E R18, desc[UR6][R12.64+0x4] ;  /* 0x000004060c129981 */ /* 0x000ea8000c1e1900 */
[----:B------:R-:W2:Y:S01]  /*0210*/  @!P1 LDG.E R23, desc[UR6][R14.64+0x4] ;  /* 0x000004060e179981 */ /* 0x000ea2000c1e1900 */
[----:B------:R-:W-:-:S04]  /*0220*/  IADD3 R25, PT, PT, R19, 0x2, RZ ;  /* 0x0000000213197810 */ /* 0x000fc80007ffe0ff */
[----:B------:R-:W-:Y:S01]  /*0230*/  ISETP.GE.AND P0, PT, R25, R10, PT ;  /* 0x0000000a1900720c */ /* 0x000fe20003f06270 */
[----:B--2---:R-:W-:-:S05]  /*0240*/  @!P1 FADD R23, R18, R23 ;  /* 0x0000001712179221 */ /* 0x004fca0000000000 */
[----:B------:R1:W-:Y:S07]  /*0250*/  @!P1 STG.E desc[UR6][R16.64+0x4], R23 ;  /* 0x0000041710009986 */ /* 0x0003ee000c101906 */
[----:B------:R-:W2:Y:S04]  /*0260*/  @!P0 LDG.E R18, desc[UR6][R12.64+0x8] ;  /* 0x000008060c128981 */ /* 0x000ea8000c1e1900 */
[----:B------:R-:W2:Y:S01]  /*0270*/  @!P0 LDG.E R25, desc[UR6][R14.64+0x8] ;  /* 0x000008060e198981 */ /* 0x000ea2000c1e1900 */
[----:B------:R-:W-:-:S04]  /*0280*/  IADD3 R27, PT, PT, R19, 0x3, RZ ;  /* 0x00000003131b7810 */ /* 0x000fc80007ffe0ff */
[----:B------:R-:W-:Y:S01]  /*0290*/  ISETP.GE.AND P1, PT, R27, R10, PT ;  /* 0x0000000a1b00720c */ /* 0x000fe20003f26270 */
[----:B--2---:R-:W-:-:S05]  /*02a0*/  @!P0 FADD R25, R18, R25 ;  /* 0x0000001912198221 */ /* 0x004fca0000000000 */
[----:B------:R2:W-:Y:S07]  /*02b0*/  @!P0 STG.E desc[UR6][R16.64+0x8], R25 ;  /* 0x0000081910008986 */ /* 0x0005ee000c101906 */
[----:B------:R-:W3:Y:S04]  /*02c0*/  @!P1 LDG.E R18, desc[UR6][R12.64+0xc] ;  /* 0x00000c060c129981 */ /* 0x000ee8000c1e1900 */
[----:B0-----:R-:W3:Y:S01]  /*02d0*/  @!P1 LDG.E R21, desc[UR6][R14.64+0xc] ;  /* 0x00000c060e159981 */ /* 0x001ee2000c1e1900 */
[----:B------:R-:W-:-:S04]  /*02e0*/  IADD3 R27, PT, PT, R19, 0x4, RZ ;  /* 0x00000004131b7810 */ /* 0x000fc80007ffe0ff */
[----:B------:R-:W-:Y:S01]  /*02f0*/  ISETP.GE.AND P0, PT, R27, R10, PT ;  /* 0x0000000a1b00720c */ /* 0x000fe20003f06270 */
[----:B---3--:R-:W-:-:S05]  /*0300*/  @!P1 FADD R21, R18, R21 ;  /* 0x0000001512159221 */ /* 0x008fca0000000000 */
[----:B------:R0:W-:Y:S07]  /*0310*/  @!P1 STG.E desc[UR6][R16.64+0xc], R21 ;  /* 0x00000c1510009986 */ /* 0x0001ee000c101906 */
[----:B------:R-:W3:Y:S04]  /*0320*/  @!P0 LDG.E R18, desc[UR6][R12.64+0x10] ;  /* 0x000010060c128981 */ /* 0x000ee8000c1e1900 */
[----:B-1----:R-:W3:Y:S01]  /*0330*/  @!P0 LDG.E R23, desc[UR6][R14.64+0x10] ;  /* 0x000010060e178981 */ /* 0x002ee2000c1e1900 */
[----:B------:R-:W-:-:S04]  /*0340*/  IADD3 R27, PT, PT, R19, 0x5, RZ ;  /* 0x00000005131b7810 */ /* 0x000fc80007ffe0ff */
[----:B------:R-:W-:Y:S01]  /*0350*/  ISETP.GE.AND P1, PT, R27, R10, PT ;  /* 0x0000000a1b00720c */ /* 0x000fe20003f26270 */
[----:B---3--:R-:W-:-:S05]  /*0360*/  @!P0 FADD R23, R18, R23 ;  /* 0x0000001712178221 */ /* 0x008fca0000000000 */
[----:B------:R1:W-:Y:S07]  /*0370*/  @!P0 STG.E desc[UR6][R16.64+0x10], R23 ;  /* 0x0000101710008986 */ /* 0x0003ee000c101906 */
[----:B------:R-:W3:Y:S04]  /*0380*/  @!P1 LDG.E R18, desc[UR6][R12.64+0x14] ;  /* 0x000014060c129981 */ /* 0x000ee8000c1e1900 */
[----:B--2---:R-:W3:Y:S01]  /*0390*/  @!P1 LDG.E R25, desc[UR6][R14.64+0x14] ;  /* 0x000014060e199981 */ /* 0x004ee2000c1e1900 */
[----:B------:R-:W-:-:S04]  /*03a0*/  IADD3 R27, PT, PT, R19, 0x6, RZ ;  /* 0x00000006131b7810 */ /* 0x000fc80007ffe0ff */
[----:B------:R-:W-:Y:S01]  /*03b0*/  ISETP.GE.AND P0, PT, R27, R10, PT ;  /* 0x0000000a1b00720c */ /* 0x000fe20003f06270 */
[----:B---3--:R-:W-:-:S05]  /*03c0*/  @!P1 FADD R25, R18, R25 ;  /* 0x0000001912199221 */ /* 0x008fca0000000000 */
[----:B------:R1:W-:Y:S07]  /*03d0*/  @!P1 STG.E desc[UR6][R16.64+0x14], R25 ;  /* 0x0000141910009986 */ /* 0x0003ee000c101906 */
[----:B------:R-:W2:Y:S04]  /*03e0*/  @!P0 LDG.E R18, desc[UR6][R12.64+0x18] ;  /* 0x000018060c128981 */ /* 0x000ea8000c1e1900 */
[----:B0-----:R-:W2:Y:S01]  /*03f0*/  @!P0 LDG.E R21, desc[UR6][R14.64+0x18] ;  /* 0x000018060e158981 */ /* 0x001ea2000c1e1900 */
[----:B------:R-:W-:Y:S01]  /*0400*/  IADD3 R19, PT, PT, R19, 0x7, RZ ;  /* 0x0000000713137810 */ /* 0x000fe20007ffe0ff */
[----:B------:R-:W-:Y:S01]  /*0410*/  UIADD3 UR4, UPT, UPT, UR4, 0x8, URZ ;  /* 0x0000000804047890 */ /* 0x000fe2000fffe0ff */
[----:B------:R-:W-:Y:S05]  /*0420*/  BSSY.RECONVERGENT B0, `(.L_x_1) ;  /* 0x000000a000007945 */ /* 0x000fea0003800200 */
[----:B------:R-:W-:Y:S01]  /*0430*/  ISETP.NE.AND P1, PT, R2, UR4, PT ;  /* 0x0000000402007c0c */ /* 0x000fe2000bf25270 */
[----:B--2---:R-:W-:-:S05]  /*0440*/  @!P0 FADD R21, R18, R21 ;  /* 0x0000001512158221 */ /* 0x004fca0000000000 */
[----:B------:R1:W-:Y:S01]  /*0450*/  @!P0 STG.E desc[UR6][R16.64+0x18], R21 ;  /* 0x0000181510008986 */ /* 0x0003e2000c101906 */
[----:B------:R-:W-:-:S13]  /*0460*/  ISETP.GE.AND P0, PT, R19, R10, PT ;  /* 0x0000000a1300720c */ /* 0x000fda0003f06270 */
[----:B-1----:R-:W-:Y:S05]  /*0470*/  @P0 BRA `(.L_x_2) ;  /* 0x0000000000100947 */ /* 0x002fea0003800000 */
[----:B------:R-:W2:Y:S04]  /*0480*/  LDG.E R12, desc[UR6][R12.64+0x1c] ;  /* 0x00001c060c0c7981 */ /* 0x000ea8000c1e1900 */
[----:B------:R-:W2:Y:S02]  /*0490*/  LDG.E R15, desc[UR6][R14.64+0x1c] ;  /* 0x00001c060e0f7981 */ /* 0x000ea4000c1e1900 */
[----:B--2---:R-:W-:-:S05]  /*04a0*/  FADD R19, R12, R15 ;  /* 0x0000000f0c137221 */ /* 0x004fca0000000000 */
[----:B------:R0:W-:Y:S02]  /*04b0*/  STG.E desc[UR6][R16.64+0x1c], R19 ;  /* 0x00001c1310007986 */ /* 0x0001e4000c101906 */
.L_x_2:
[----:B------:R-:W-:Y:S05]  /*04c0*/  BSYNC.RECONVERGENT B0 ;  /* 0x0000000000007941 */ /* 0x000fea0003800200 */
.L_x_1:
[----:B------:R-:W-:Y:S05]  /*04d0*/  @P1 BRA `(.L_x_3) ;  /* 0xfffffffc00181947 */ /* 0x000fea000383ffff */
.L_x_0:
[----:B------:R-:W-:-:S13]  /*04e0*/  ISETP.NE.AND P0, PT, R20, RZ, PT ;  /* 0x000000ff1400720c */ /* 0x000fda0003f05270 */
[----:B------:R-:W-:Y:S05]  /*04f0*/  @!P0 EXIT ;  /* 0x000000000000894d */ /* 0x000fea0003800000 */
[----:B------:R-:W-:Y:S02]  /*0500*/  ISETP.GE.U32.AND P1, PT, R20, 0x4, PT ;  /* 0x000000041400780c */ /* 0x000fe40003f26070 */
[----:B------:R-:W-:-:S04]  /*0510*/  LOP3.LUT R5, R0, 0x3, RZ, 0xc0, !PT ;  /* 0x0000000300057812 */ /* 0x000fc800078ec0ff */
[----:B------:R-:W-:-:S07]  /*0520*/  ISETP.NE.AND P0, PT, R5, RZ, PT ;  /* 0x000000ff0500720c */ /* 0x000fce0003f05270 */
[----:B------:R-:W-:Y:S06]  /*0530*/  @!P1 BRA `(.L_x_4) ;  /* 0x0000000000c89947 */ /* 0x000fec0003800000 */
[----:B------:R-:W1:Y:S01]  /*0540*/  LDCU UR4, c[0x0][0x398] ;  /* 0x00007300ff0477ac */ /* 0x000e620008000800 */
[----:B------:R-:W2:Y:S01]  /*0550*/  LDC.64 R6, c[0x0][0x380] ;  /* 0x0000e000ff067b82 */ /* 0x000ea20000000a00 */
[----:B------:R-:W-:-:S07]  /*0560*/  IMAD R4, R3, R0, R2 ;  /* 0x0000000003047224 */ /* 0x000fce00078e0202 */
[----:B------:R-:W3:Y:S08]  /*0570*/  LDC.64 R8, c[0x0][0x388] ;  /* 0x0000e200ff087b82 */ /* 0x000ef00000000a00 */
[----:B------:R-:W4:Y:S01]  /*0580*/  LDC.64 R12, c[0x0][0x380] ;  /* 0x0000e000ff0c7b82 */ /* 0x000f220000000a00 */
[----:B-1----:R-:W-:-:S07]  /*0590*/  ISETP.GE.AND P2, PT, R4, UR4, PT ;  /* 0x0000000404007c0c */ /* 0x002fce000bf46270 */
[----:B------:R-:W1:Y:S06]  /*05a0*/  LDC.64 R14, c[0x0][0x388] ;  /* 0x0000e200ff0e7b82 */ /* 0x000e6c0000000a00 */
[C---:B--2---:R-:W-:Y:S02]  /*05b0*/  @!P2 IMAD.WIDE R6, R4.reuse, 0x4, R6 ;  /* 0x000000040406a825 */ /* 0x044fe400078e0206 */
[----:B------:R-:W2:Y:S02]  /*05c0*/  @!P2 LDC.64 R10, c[0x0][0x390] ;  /* 0x0000e400ff0aab82 */ /* 0x000ea40000000a00 */
[----:B---3--:R-:W-:-:S02]  /*05d0*/  @!P2 IMAD.WIDE R8, R4, 0x4, R8 ;  /* 0x000000040408a825 */ /* 0x008fc400078e0208 */
[----:B------:R-:W3:Y:S04]  /*05e0*/  @!P2 LDG.E R6, desc[UR6][R6.64] ;  /* 0x000000060606a981 */ /* 0x000ee8000c1e1900 */
[----:B------:R-:W3:Y:S01]  /*05f0*/  @!P2 LDG.E R9, desc[UR6][R8.64] ;  /* 0x000000060809a981 */ /* 0x000ee2000c1e1900 */
[----:B0-----:R-:W-:-:S04]  /*0600*/  IADD3 R16, PT, PT, R4, 0x1, RZ ;  /* 0x0000000104107810 */ /* 0x001fc80007ffe0ff */
[----:B------:R-:W-:Y:S02]  /*0610*/  ISETP.GE.AND P1, PT, R16, UR4, PT ;  /* 0x0000000410007c0c */ /* 0x000fe4000bf26270 */
[----:B------:R-:W0:Y:S01]  /*0620*/  LDC.64 R16, c[0x0][0x388] ;  /* 0x0000e200ff107b82 */ /* 0x000e220000000a00 */
[----:B--2---:R-:W-:-:S10]  /*0630*/  @!P2 IMAD.WIDE R10, R4, 0x4, R10 ;  /* 0x00000004040aa825 */ /* 0x004fd400078e020a */
[----:B----4-:R-:W-:-:S04]  /*0640*/  @!P1 IMAD.WIDE R12, R4, 0x4, R12 ;  /* 0x00000004040c9825 */ /* 0x010fc800078e020c */
[----:B-1----:R-:W-:-:S04]  /*0650*/  @!P1 IMAD.WIDE R14, R4, 0x4, R14 ;  /* 0x00000004040e9825 */ /* 0x002fc800078e020e */
[----:B---3--:R-:W-:Y:S02]  /*0660*/  @!P2 FADD R19, R6, R9 ;  /* 0x000000090613a221 */ /* 0x008fe40000000000 */
[----:B------:R-:W1:Y:S03]  /*0670*/  @!P1 LDC.64 R6, c[0x0][0x390] ;  /* 0x0000e400ff069b82 */ /* 0x000e660000000a00 */
[----:B------:R2:W-:Y:S04]  /*0680*/  @!P2 STG.E desc[UR6][R10.64], R19 ;  /* 0x000000130a00a986 */ /* 0x0005e8000c101906 */
[----:B------:R-:W3:Y:S01]  /*0690*/  @!P1 LDG.E R12, desc[UR6][R12.64+0x4] ;  /* 0x000004060c0c9981 */ /* 0x000ee2000c1e1900 */
[----:B------:R-:W4:Y:S03]  /*06a0*/  LDC.64 R8, c[0x0][0x380] ;  /* 0x0000e000ff087b82 */ /* 0x000f260000000a00 */
[----:B------:R-:W3:Y:S01]  /*06b0*/  @!P1 LDG.E R15, desc[UR6][R14.64+0x4] ;  /* 0x000004060e0f9981 */ /* 0x000ee2000c1e1900 */
[----:B------:R-:W-:-:S04]  /*06c0*/  IADD3 R18, PT, PT, R4, 0x2, RZ ;  /* 0x0000000204127810 */ /* 0x000fc80007ffe0ff */
[----:B------:R-:W-:Y:S01]  /*06d0*/  ISETP.GE.AND P2, PT, R18, UR4, PT ;  /* 0x0000000412007c0c */ /* 0x000fe2000bf46270 */
[----:B-1----:R-:W-:-:S12]  /*06e0*/  @!P1 IMAD.WIDE R6, R4, 0x4, R6 ;  /* 0x0000000404069825 */ /* 0x002fd800078e0206 */
[C---:B0-----:R-:W-:Y:S01]  /*06f0*/  @!P2 IMAD.WIDE R16, R4.reuse, 0x4, R16 ;  /* 0x000000040410a825 */ /* 0x041fe200078e0210 */
[----:B--2---:R-:W0:Y:S03]  /*0700*/  @!P2 LDC.64 R10, c[0x0][0x390] ;  /* 0x0000e400ff0aab82 */ /* 0x004e260000000a00 */
[----:B----4-:R-:W-:-:S04]  /*0710*/  @!P2 IMAD.WIDE R8, R4, 0x4, R8 ;  /* 0x000000040408a825 */ /* 0x010fc800078e0208 */
[----:B---3--:R-:W-:Y:S02]  /*0720*/  @!P1 FADD R21, R12, R15 ;  /* 0x0000000f0c159221 */ /* 0x008fe40000000000 */
[----:B------:R-:W1:Y:S03]  /*0730*/  LDC.64 R12, c[0x0][0x380] ;  /* 0x0000e000ff0c7b82 */ /* 0x000e660000000a00 */
[----:B------:R2:W-:Y:S04]  /*0740*/  @!P1 STG.E desc[UR6][R6.64+0x4], R21 ;  /* 0x0000041506009986 */ /* 0x0005e8000c101906 */
[----:B------:R-:W3:Y:S01]  /*0750*/  @!P2 LDG.E R8, desc[UR6][R8.64+0x8] ;  /* 0x000008060808a981 */ /* 0x000ee2000c1e1900 */
[----:B------:R-:W4:Y:S03]  /*0760*/  LDC.64 R14, c[0x0][0x388] ;  /* 0x0000e200ff0e7b82 */ /* 0x000f260000000a00 */
[----:B------:R-:W3:Y:S01]  /*0770*/  @!P2 LDG.E R17, desc[UR6][R16.64+0x8] ;  /* 0x000008061011a981 */ /* 0x000ee2000c1e1900 */
[C---:B------:R-:W-:Y:S01]  /*0780*/  IADD3 R18, PT, PT, R4.reuse, 0x3, RZ ;  /* 0x0000000304127810 */ /* 0x040fe20007ffe0ff */
[----:B0-----:R-:W-:-:S03]  /*0790*/  @!P2 IMAD.WIDE R10, R4, 0x4, R10 ;  /* 0x00000004040aa825 */ /* 0x001fc600078e020a */
[----:B------:R-:W-:-:S13]  /*07a0*/  ISETP.GE.AND P1, PT, R18, UR4, PT ;  /* 0x0000000412007c0c */ /* 0x000fda000bf26270 */
[C---:B-1----:R-:W-:Y:S01]  /*07b0*/  @!P1 IMAD.WIDE R12, R4.reuse, 0x4, R12 ;  /* 0x00000004040c9825 */ /* 0x042fe200078e020c */
[----:B--2---:R-:W0:Y:S03]  /*07c0*/  @!P1 LDC.64 R6, c[0x0][0x390] ;  /* 0x0000e400ff069b82 */ /* 0x004e260000000a00 */
[----:B----4-:R-:W-:-:S04]  /*07d0*/  @!P1 IMAD.WIDE R14, R4, 0x4, R14 ;  /* 0x00000004040e9825 */ /* 0x010fc800078e020e */
[----:B---3--:R-:W-:-:S05]  /*07e0*/  @!P2 FADD R19, R8, R17 ;  /* 0x000000110813a221 */ /* 0x008fca0000000000 */
[----:B------:R1:W-:Y:S04]  /*07f0*/  @!P2 STG.E desc[UR6][R10.64+0x8], R19 ;  /* 0x000008130a00a986 */ /* 0x0003e8000c101906 */
[----:B------:R-:W2:Y:S04]  /*0800*/  @!P1 LDG.E R12, desc[UR6][R12.64+0xc] ;  /* 0x00000c060c0c9981 */ /* 0x000ea8000c1e1900 */
[----:B------:R-:W2:Y:S01]  /*0810*/  @!P1 LDG.E R15, desc[UR6][R14.64+0xc] ;  /* 0x00000c060e0f9981 */ /* 0x000ea2000c1e1900 */
[----:B0-----:R-:W-:Y:S01]  /*0820*/  @!P1 IMAD.WIDE R6, R4, 0x4, R6 ;  /* 0x0000000404069825 */ /* 0x001fe200078e0206 */
[----:B------:R-:W-:-:S03]  /*0830*/  IADD3 R2, PT, PT, R2, 0x4, RZ ;  /* 0x0000000402027810 */ /* 0x000fc60007ffe0ff */
[----:B--2---:R-:W-:-:S05]  /*0840*/  @!P1 FADD R9, R12, R15 ;  /* 0x0000000f0c099221 */ /* 0x004fca0000000000 */
[----:B------:R1:W-:Y:S02]  /*0850*/  @!P1 STG.E desc[UR6][R6.64+0xc], R9 ;  /* 0x00000c0906009986 */ /* 0x0003e4000c101906 */
.L_x_4:
[----:B------:R-:W-:Y:S05]  /*0860*/  @!P0 EXIT ;  /* 0x000000000000894d */ /* 0x000fea0003800000 */
[----:B------:R-:W-:Y:S02]  /*0870*/  ISETP.NE.AND P1, PT, R5, 0x1, PT ;  /* 0x000000010500780c */ /* 0x000fe40003f25270 */
[----:B------:R-:W-:-:S04]  /*0880*/  LOP3.LUT R4, R0, 0x1, RZ, 0xc0, !PT ;  /* 0x0000000100047812 */ /* 0x000fc800078ec0ff */
[----:B------:R-:W-:-:S07]  /*0890*/  ISETP.NE.U32.AND P0, PT, R4, 0x1, PT ;  /* 0x000000010400780c */ /* 0x000fce0003f05070 */
[----:B------:R-:W-:Y:S06]  /*08a0*/  @!P1 BRA `(.L_x_5) ;  /* 0x0000000000689947 */ /* 0x000fec0003800000 */
[----:B------:R-:W2:Y:S01]  /*08b0*/  LDCU UR4, c[0x0][0x398] ;  /* 0x00007300ff0477ac */ /* 0x000ea20008000800 */
[----:B-1----:R-:W1:Y:S01]  /*08c0*/  LDC.64 R6, c[0x0][0x380] ;  /* 0x0000e000ff067b82 */ /* 0x002e620000000a00 */
[----:B------:R-:W-:-:S07]  /*08d0*/  IMAD R4, R3, R0, R2 ;  /* 0x0000000003047224 */ /* 0x000fce00078e0202 */
[----:B------:R-:W3:Y:S08]  /*08e0*/  LDC.64 R8, c[0x0][0x388] ;  /* 0x0000e200ff087b82 */ /* 0x000ef00000000a00 */
[----:B------:R-:W4:Y:S01]  /*08f0*/  LDC.64 R12, c[0x0][0x380] ;  /* 0x0000e000ff0c7b82 */ /* 0x000f220000000a00 */
[----:B--2---:R-:W-:-:S07]  /*0900*/  ISETP.GE.AND P1, PT, R4, UR4, PT ;  /* 0x0000000404007c0c */ /* 0x004fce000bf26270 */
[----:B------:R-:W2:Y:S06]  /*0910*/  LDC.64 R14, c[0x0][0x388] ;  /* 0x0000e200ff0e7b82 */ /* 0x000eac0000000a00 */
[C---:B-1----:R-:W-:Y:S02]  /*0920*/  @!P1 IMAD.WIDE R6, R4.reuse, 0x4, R6 ;  /* 0x0000000404069825 */ /* 0x042fe400078e0206 */
[----:B------:R-:W1:Y:S02]  /*0930*/  @!P1 LDC.64 R10, c[0x0][0x390] ;  /* 0x0000e400ff0a9b82 */ /* 0x000e640000000a00 */
[----:B---3--:R-:W-:-:S02]  /*0940*/  @!P1 IMAD.WIDE R8, R4, 0x4, R8 ;  /* 0x0000000404089825 */ /* 0x008fc400078e0208 */
[----:B------:R-:W3:Y:S04]  /*0950*/  @!P1 LDG.E R6, desc[UR6][R6.64] ;  /* 0x0000000606069981 */ /* 0x000ee8000c1e1900 */
[----:B------:R-:W3:Y:S01]  /*0960*/  @!P1 LDG.E R9, desc[UR6][R8.64] ;  /* 0x0000000608099981 */ /* 0x000ee2000c1e1900 */
[----:B------:R-:W-:-:S04]  /*0970*/  IADD3 R5, PT, PT, R4, 0x1, RZ ;  /* 0x0000000104057810 */ /* 0x000fc80007ffe0ff */
[----:B------:R-:W-:Y:S01]  /*0980*/  ISETP.GE.AND P2, PT, R5, UR4, PT ;  /* 0x0000000405007c0c */ /* 0x000fe2000bf46270 */
[----:B-1----:R-:W-:-:S12]  /*0990*/  @!P1 IMAD.WIDE R10, R4, 0x4, R10 ;  /* 0x00000004040a9825 */ /* 0x002fd800078e020a */
[----:B----4-:R-:W-:-:S04]  /*09a0*/  @!P2 IMAD.WIDE R12, R4, 0x4, R12 ;  /* 0x00000004040ca825 */ /* 0x010fc800078e020c */
[----:B--2---:R-:W-:-:S04]  /*09b0*/  @!P2 IMAD.WIDE R14, R4, 0x4, R14 ;  /* 0x00000004040ea825 */ /* 0x004fc800078e020e */
[----:B---3--:R-:W-:Y:S02]  /*09c0*/  @!P1 FADD R5, R6, R9 ;  /* 0x0000000906059221 */ /* 0x008fe40000000000 */
[----:B------:R-:W1:Y:S03]  /*09d0*/  @!P2 LDC.64 R6, c[0x0][0x390] ;  /* 0x0000e400ff06ab82 */ /* 0x000e660000000a00 */
[----:B------:R2:W-:Y:S04]  /*09e0*/  @!P1 STG.E desc[UR6][R10.64], R5 ;  /* 0x000000050a009986 */ /* 0x0005e8000c101906 */
[----:B------:R-:W3:Y:S04]  /*09f0*/  @!P2 LDG.E R12, desc[UR6][R12.64+0x4] ;  /* 0x000004060c0ca981 */ /* 0x000ee8000c1e1900 */
[----:B------:R-:W3:Y:S01]  /*0a00*/  @!P2 LDG.E R15, desc[UR6][R14.64+0x4] ;  /* 0x000004060e0fa981 */ /* 0x000ee2000c1e1900 */
[----:B------:R-:W-:Y:S01]  /*0a10*/  IADD3 R2, PT, PT, R2, 0x2, RZ ;  /* 0x0000000202027810 */ /* 0x000fe20007ffe0ff */
[----:B-1----:R-:W-:-:S04]  /*0a20*/  @!P2 IMAD.WIDE R6, R4, 0x4, R6 ;  /* 0x000000040406a825 */ /* 0x002fc800078e0206 */
[----:B---3--:R-:W-:-:S05]  /*0a30*/  @!P2 FADD R9, R12, R15 ;  /* 0x0000000f0c09a221 */ /* 0x008fca0000000000 */
[----:B------:R2:W-:Y:S02]  /*0a40*/  @!P2 STG.E desc[UR6][R6.64+0x4], R9 ;  /* 0x000004090600a986 */ /* 0x0005e4000c101906 */
.L_x_5:
[----:B------:R-:W-:Y:S05]  /*0a50*/  @P0 EXIT ;  /* 0x000000000000094d */ /* 0x000fea0003800000 */
[----:B------:R-:W3:Y:S01]  /*0a60*/  LDCU UR4, c[0x0][0x398] ;  /* 0x00007300ff0477ac */ /* 0x000ee20008000800 */
[----:B-12---:R-:W-:-:S05]  /*0a70*/  IMAD R9, R3, R0, R2 ;  /* 0x0000000003097224 */ /* 0x006fca00078e0202 */
[----:B---3--:R-:W-:-:S13]  /*0a80*/  ISETP.GE.AND P0, PT, R9, UR4, PT ;  /* 0x0000000409007c0c */ /* 0x008fda000bf06270 */
[----:B------:R-:W-:Y:S05]  /*0a90*/  @P0 EXIT ;  /* 0x000000000000094d */ /* 0x000fea0003800000 */
[----:B------:R-:W1:Y:S08]  /*0aa0*/  LDC.64 R2, c[0x0][0x380] ;  /* 0x0000e000ff027b82 */ /* 0x000e700000000a00 */
[----:B------:R-:W2:Y:S08]  /*0ab0*/  LDC.64 R4, c[0x0][0x388] ;  /* 0x0000e200ff047b82 */ /* 0x000eb00000000a00 */
[----:B------:R-:W3:Y:S01]  /*0ac0*/  LDC.64 R6, c[0x0][0x390] ;  /* 0x0000e400ff067b82 */ /* 0x000ee20000000a00 */
[----:B-1----:R-:W-:-:S06]  /*0ad0*/  IMAD.WIDE R2, R9, 0x4, R2 ;  /* 0x0000000409027825 */ /* 0x002fcc00078e0202 */
[----:B------:R-:W4:Y:S01]  /*0ae0*/  LDG.E R2, desc[UR6][R2.64] ;  /* 0x0000000602027981 */ /* 0x000f22000c1e1900 */
[----:B--2---:R-:W-:-:S06]  /*0af0*/  IMAD.WIDE R4, R9, 0x4, R4 ;  /* 0x0000000409047825 */ /* 0x004fcc00078e0204 */
[----:B------:R-:W4:Y:S01]  /*0b00*/  LDG.E R5, desc[UR6][R4.64] ;  /* 0x0000000604057981 */ /* 0x000f22000c1e1900 */
[----:B---3--:R-:W-:-:S04]  /*0b10*/  IMAD.WIDE R6, R9, 0x4, R6 ;  /* 0x0000000409067825 */ /* 0x008fc800078e0206 */
[----:B----4-:R-:W-:-:S05]  /*0b20*/  FADD R9, R2, R5 ;  /* 0x0000000502097221 */ /* 0x010fca0000000000 */
[----:B------:R-:W-:Y:S01]  /*0b30*/  STG.E desc[UR6][R6.64], R9 ;  /* 0x0000000906007986 */ /* 0x000fe2000c101906 */
[----:B------:R-:W-:Y:S05]  /*0b40*/  EXIT ;  /* 0x000000000000794d */ /* 0x000fea0003800000 */
.L_x_6:
[----:B------:R-:W-:-:S00]  /*0b50*/  BRA `(.L_x_6) ;  /* 0xfffffffc00fc7947 */ /* 0x000fc0000383ffff */
[----:B------:R-:W-:-:S00]  /*0b60*/  NOP ;  /* 0x0000000000007918 */ /* 0x000fc00000000000 */
        /* <DEDUP_REMOVED lines=9> */
.L_x_7:


//--------------------- .nv.shared.reserved.0     --------------------------
	.section	.nv.shared.reserved.0,"aw",@nobits
	.weak		__nv_reservedSMEM_offset_0_alias
	.size		__nv_reservedSMEM_offset_0_alias, 0, 64
	.other		__nv_reservedSMEM_offset_0_alias,@"STO_CUDA_RESERVED_SHARED STV_DEFAULT"
__nv_reservedSMEM_offset_0_alias:
	.zero		0
	.zero		64


//--------------------- .nv.constant0._Z9vectorAddPKfS0_Pfii --------------------------
	.section	.nv.constant0._Z9vectorAddPKfS0_Pfii,"a",@progbits
	.sectionflags	@""
	.align	4
.nv.constant0._Z9vectorAddPKfS0_Pfii:
	.zero		928


//--------------------- SYMBOLS --------------------------

	.type		.nv.reservedSmem.offset0,@object
	.size		.nv.reservedSmem.offset0,0x4
